	.headerflags	@"EF_CUDA_TEXMODE_UNIFIED EF_CUDA_64BIT_ADDRESS EF_CUDA_ACCELERATORS EF_CUDA_SM90 EF_CUDA_VIRTUAL_SM(EF_CUDA_SM90)"
	.elftype	@"ET_EXEC"


//--------------------- .nv.info                  --------------------------
	.section	.nv.info,"",@"SHT_CUDA_INFO"
	.align	4


	//----- nvinfo : EIATTR_REGCOUNT
	.align		4
        /*0000*/ 	.byte	0x04, 0x2f
        /*0002*/ 	.short	(.L_1 - .L_0)
	.align		4
.L_0:
        /*0004*/ 	.word	index@(triton_poi_fused_convolution_silu_0)
        /*0008*/ 	.word	0x00000010


	//----- nvinfo : EIATTR_MIN_STACK_SIZE
	.align		4
.L_1:
        /*000c*/ 	.byte	0x04, 0x12
        /*000e*/ 	.short	(.L_3 - .L_2)
	.align		4
.L_2:
        /*0010*/ 	.word	index@(triton_poi_fused_convolution_silu_0)
        /*0014*/ 	.word	0x00000000


	//----- nvinfo : EIATTR_FRAME_SIZE
	.align		4
.L_3:
        /*0018*/ 	.byte	0x04, 0x11
        /*001a*/ 	.short	(.L_5 - .L_4)
	.align		4
.L_4:
        /*001c*/ 	.word	index@(triton_poi_fused_convolution_silu_0)
        /*0020*/ 	.word	0x00000000


	//----- nvinfo : EIATTR_MIN_STACK_SIZE
	.align		4
.L_5:
        /*0024*/ 	.byte	0x04, 0x12
        /*0026*/ 	.short	(.L_7 - .L_6)
	.align		4
.L_6:
        /*0028*/ 	.word	index@(triton_poi_fused_convolution_silu_0)
        /*002c*/ 	.word	0x00000000
.L_7:


//--------------------- .nv.info.triton_poi_fused_convolution_silu_0 --------------------------
	.section	.nv.info.triton_poi_fused_convolution_silu_0,"",@"SHT_CUDA_INFO"
	.sectionflags	@""
	.align	4


	//----- nvinfo : EIATTR_CUDA_API_VERSION
	.align		4
        /*0000*/ 	.byte	0x04, 0x37
        /*0002*/ 	.short	(.L_9 - .L_8)
.L_8:
        /*0004*/ 	.word	0x0000007c


	//----- nvinfo : EIATTR_KPARAM_INFO
	.align		4
.L_9:
        /*0008*/ 	.byte	0x04, 0x17
        /*000a*/ 	.short	(.L_11 - .L_10)
.L_10:
        /*000c*/ 	.word	0x00000000
        /*0010*/ 	.short	0x0003
        /*0012*/ 	.short	0x0018
        /*0014*/ 	.byte	0x00, 0xf0, 0x11, 0x00


	//----- nvinfo : EIATTR_KPARAM_INFO
	.align		4
.L_11:
        /*0018*/ 	.byte	0x04, 0x17
        /*001a*/ 	.short	(.L_13 - .L_12)
.L_12:
        /*001c*/ 	.word	0x00000000
        /*0020*/ 	.short	0x0002
        /*0022*/ 	.short	0x0010
        /*0024*/ 	.byte	0x00, 0xf4, 0x21, 0x00


	//----- nvinfo : EIATTR_KPARAM_INFO
	.align		4
.L_13:
        /*0028*/ 	.byte	0x04, 0x17
        /*002a*/ 	.short	(.L_15 - .L_14)
.L_14:
        /*002c*/ 	.word	0x00000000
        /*0030*/ 	.short	0x0001
        /*0032*/ 	.short	0x0008
        /*0034*/ 	.byte	0x00, 0xf4, 0x21, 0x00


	//----- nvinfo : EIATTR_KPARAM_INFO
	.align		4
.L_15:
        /*0038*/ 	.byte	0x04, 0x17
        /*003a*/ 	.short	(.L_17 - .L_16)
.L_16:
        /*003c*/ 	.word	0x00000000
        /*0040*/ 	.short	0x0000
        /*0042*/ 	.short	0x0000
        /*0044*/ 	.byte	0x00, 0xf4, 0x21, 0x00


	//----- nvinfo : EIATTR_SPARSE_MMA_MASK
	.align		4
.L_17:
        /*0048*/ 	.byte	0x03, 0x50
        /*004a*/ 	.short	0x0000


	//----- nvinfo : EIATTR_MAXREG_COUNT
	.align		4
        /*004c*/ 	.byte	0x03, 0x1b
        /*004e*/ 	.short	0x00ff


	//----- nvinfo : EIATTR_EXIT_INSTR_OFFSETS
	.align		4
        /*0050*/ 	.byte	0x04, 0x1c
        /*0052*/ 	.short	(.L_19 - .L_18)


	//   ....[0]....
.L_18:
        /*0054*/ 	.word	0x00000350


	//----- nvinfo : EIATTR_REQNTID
	.align		4
.L_19:
        /*0058*/ 	.byte	0x04, 0x10
        /*005a*/ 	.short	(.L_21 - .L_20)
.L_20:
        /*005c*/ 	.word	0x00000100
        /*0060*/ 	.word	0x00000001
        /*0064*/ 	.word	0x00000001


	//----- nvinfo : EIATTR_CBANK_PARAM_SIZE
	.align		4
.L_21:
        /*0068*/ 	.byte	0x03, 0x19
        /*006a*/ 	.short	0x001c


	//----- nvinfo : EIATTR_PARAM_CBANK
	.align		4
        /*006c*/ 	.byte	0x04, 0x0a
        /*006e*/ 	.short	(.L_23 - .L_22)
	.align		4
.L_22:
        /*0070*/ 	.word	index@(.nv.constant0.triton_poi_fused_convolution_silu_0)
        /*0074*/ 	.short	0x0210
        /*0076*/ 	.short	0x001c


	//----- nvinfo : EIATTR_SW_WAR
	.align		4
.L_23:
        /*0078*/ 	.byte	0x04, 0x36
        /*007a*/ 	.short	(.L_25 - .L_24)
.L_24:
        /*007c*/ 	.word	0x00000008
.L_25:


//--------------------- .nv.callgraph             --------------------------
	.section	.nv.callgraph,"",@"SHT_CUDA_CALLGRAPH"
	.align	4
	.sectionentsize	8
	.align		4
        /*0000*/ 	.word	0x00000000
	.align		4
        /*0004*/ 	.word	0xffffffff
	.align		4
        /*0008*/ 	.word	0x00000000
	.align		4
        /*000c*/ 	.word	0xfffffffe
	.align		4
        /*0010*/ 	.word	0x00000000
	.align		4
        /*0014*/ 	.word	0xfffffffd
	.align		4
        /*0018*/ 	.word	0x00000000
	.align		4
        /*001c*/ 	.word	0xfffffffc


//--------------------- .text.triton_poi_fused_convolution_silu_0 --------------------------
	.section	.text.triton_poi_fused_convolution_silu_0,"ax",@progbits
	.align	128
        .global         triton_poi_fused_convolution_silu_0
        .type           triton_poi_fused_convolution_silu_0,@function
        .size           triton_poi_fused_convolution_silu_0,(.L_x_1 - triton_poi_fused_convolution_silu_0)
        .other          triton_poi_fused_convolution_silu_0,@"STO_CUDA_ENTRY STV_DEFAULT"
triton_poi_fused_convolution_silu_0:
.text.triton_poi_fused_convolution_silu_0:
[----:B------:R-:W-:Y:S01]  /*0000*/  LDC R1, c[0x0][0x28] ;  /* 0x00000a00ff017b82 */ /* 0x000fe20000000800 */
[----:B------:R-:W1:Y:S07]  /*0010*/  S2R R0, SR_TID.X ;  /* 0x0000000000007919 */ /* 0x000e6e0000002100 */
[----:B------:R-:W2:Y:S01]  /*0020*/  LDC.64 R2, c[0x0][0x210] ;  /* 0x00008400ff027b82 */ /* 0x000ea20000000a00 */
[----:B------:R-:W-:Y:S01]  /*0030*/  ULDC.64 UR4, c[0x0][0x208] ;  /* 0x0000820000047ab9 */ /* 0x000fe20000000a00 */
[----:B------:R-:W3:Y:S01]  /*0040*/  S2R R7, SR_CTAID.X ;  /* 0x0000000000077919 */ /* 0x000ee20000002500 */
[----:B-1----:R-:W-:-:S02]  /*0050*/  SHF.L.U32 R0, R0, 0x1, RZ ;  /* 0x0000000100007819 */ /* 0x002fc400000006ff */
[----:B---3--:R-:W-:Y:S02]  /*0060*/  SHF.R.S32.HI R5, RZ, 0x16, R7 ;  /* 0x00000016ff057819 */ /* 0x008fe40000011407 */
[----:B------:R-:W-:Y:S02]  /*0070*/  LOP3.LUT R0, R0, 0x1fe, RZ, 0xc0, !PT ;  /* 0x000001fe00007812 */ /* 0x000fe400078ec0ff */
[----:B------:R-:W-:Y:S02]  /*0080*/  SGXT R5, R5, 0x1 ;  /* 0x000000010505781a */ /* 0x000fe40000000200 */
[----:B------:R-:W-:Y:S02]  /*0090*/  LEA R0, R7, R0, 0x9 ;  /* 0x0000000007007211 */ /* 0x000fe400078e48ff */
[----:B------:R-:W1:Y:S02]  /*00a0*/  LDC.64 R6, c[0x0][0x218] ;  /* 0x00008600ff067b82 */ /* 0x000e640000000a00 */
[----:B------:R-:W-:Y:S01]  /*00b0*/  LEA.HI R5, R5, R0, RZ, 0xc ;  /* 0x0000000005057211 */ /* 0x000fe200078f60ff */
[----:B--2---:R-:W-:-:S03]  /*00c0*/  IMAD.WIDE R2, R0, 0x4, R2 ;  /* 0x0000000400027825 */ /* 0x004fc600078e0202 */
[----:B------:R-:W-:-:S04]  /*00d0*/  SHF.R.S32.HI R5, RZ, 0xc, R5 ;  /* 0x0000000cff057819 */ /* 0x000fc80000011405 */
[----:B------:R-:W-:-:S04]  /*00e0*/  LEA.HI R4, R5, R5, RZ, 0x4 ;  /* 0x0000000505047211 */ /* 0x000fc800078f20ff */
[----:B------:R-:W-:-:S04]  /*00f0*/  LOP3.LUT R4, R4, 0xfffffff0, RZ, 0xc0, !PT ;  /* 0xfffffff004047812 */ /* 0x000fc800078ec0ff */
[----:B------:R-:W-:-:S05]  /*0100*/  IADD3 R5, R5, -R4, RZ ;  /* 0x8000000405057210 */ /* 0x000fca0007ffe0ff */
[----:B-1----:R-:W-:Y:S02]  /*0110*/  IMAD.WIDE R6, R5, 0x4, R6 ;  /* 0x0000000405067825 */ /* 0x002fe400078e0206 */
[----:B------:R-:W2:Y:S04]  /*0120*/  LDG.E.64 R4, desc[UR4][R2.64] ;  /* 0x0000000402047981 */ /* 0x000ea8000c1e1b00 */
[----:B------:R-:W2:Y:S02]  /*0130*/  LDG.E.EL R6, desc[UR4][R6.64] ;  /* 0x0000000406067981 */ /* 0x000ea4000c2e1900 */
[--C-:B--2---:R-:W-:Y:S01]  /*0140*/  FADD R4, R4, R6.reuse ;  /* 0x0000000604047221 */ /* 0x104fe20000000000 */
[----:B------:R-:W-:-:S03]  /*0150*/  FADD R5, R5, R6 ;  /* 0x0000000605057221 */ /* 0x000fc60000000000 */
[----:B------:R-:W-:Y:S02]  /*0160*/  FADD R8, RZ, -R4 ;  /* 0x80000004ff087221 */ /* 0x000fe40000000000 */
[----:B------:R-:W-:Y:S02]  /*0170*/  STG.E.64 desc[UR4][R2.64], R4 ;  /* 0x0000000402007986 */ /* 0x000fe4000c101b04 */
[----:B------:R-:W-:Y:S01]  /*0180*/  FMUL R9, R8, 1.4426950216293334961 ;  /* 0x3fb8aa3b08097820 */ /* 0x000fe20000400000 */
[----:B------:R-:W-:-:S04]  /*0190*/  FADD R8, RZ, -R5 ;  /* 0x80000005ff087221 */ /* 0x000fc80000000000 */
[----:B------:R-:W-:Y:S01]  /*01a0*/  FMUL R10, R8, 1.4426950216293334961 ;  /* 0x3fb8aa3b080a7820 */ /* 0x000fe20000400000 */
[----:B------:R-:W-:-:S04]  /*01b0*/  FSETP.GEU.AND P0, PT, R9, -126, PT ;  /* 0xc2fc00000900780b */ /* 0x000fc80003f0e000 */
[----:B------:R-:W-:-:S09]  /*01c0*/  FSETP.GEU.AND P1, PT, R10, -126, PT ;  /* 0xc2fc00000a00780b */ /* 0x000fd20003f2e000 */
[----:B------:R-:W-:-:S04]  /*01d0*/  @!P0 FMUL R9, R9, 0.5 ;  /* 0x3f00000009098820 */ /* 0x000fc80000400000 */
[----:B------:R-:W-:Y:S01]  /*01e0*/  @!P1 FMUL R10, R10, 0.5 ;  /* 0x3f0000000a0a9820 */ /* 0x000fe20000400000 */
[----:B------:R-:W1:Y:S08]  /*01f0*/  MUFU.EX2 R8, R9 ;  /* 0x0000000900087308 */ /* 0x000e700000000800 */
[----:B------:R2:W3:Y:S01]  /*0200*/  MUFU.EX2 R6, R10 ;  /* 0x0000000a00067308 */ /* 0x0004e20000000800 */
[----:B-1----:R-:W-:Y:S01]  /*0210*/  @!P0 FMUL R8, R8, R8 ;  /* 0x0000000808088220 */ /* 0x002fe20000400000 */
[----:B--2---:R-:W-:-:S03]  /*0220*/  HFMA2.MMA R10, -RZ, RZ, 1.625, 0 ;  /* 0x3e800000ff0a7435 */ /* 0x004fc600000001ff */
[----:B------:R-:W-:Y:S01]  /*0230*/  FADD R8, R8, 1 ;  /* 0x3f80000008087421 */ /* 0x000fe20000000000 */
[----:B---3--:R-:W-:-:S04]  /*0240*/  @!P1 FMUL R6, R6, R6 ;  /* 0x0000000606069220 */ /* 0x008fc80000400000 */
[----:B------:R-:W-:Y:S01]  /*0250*/  FSETP.GT.AND P0, PT, R8, 8.50705917302346158658e+37, PT ;  /* 0x7e8000000800780b */ /* 0x000fe20003f04000 */
[----:B------:R-:W-:-:S03]  /*0260*/  FADD R11, R6, 1 ;  /* 0x3f800000060b7421 */ /* 0x000fc60000000000 */
[----:B------:R-:W-:Y:S01]  /*0270*/  FSEL R9, R10, 1, P0 ;  /* 0x3f8000000a097808 */ /* 0x000fe20000000000 */
[----:B------:R-:W1:Y:S01]  /*0280*/  LDC.64 R6, c[0x0][0x220] ;  /* 0x00008800ff067b82 */ /* 0x000e620000000a00 */
[----:B------:R-:W-:-:S04]  /*0290*/  FSETP.GT.AND P1, PT, R11, 8.50705917302346158658e+37, PT ;  /* 0x7e8000000b00780b */ /* 0x000fc80003f24000 */
[----:B------:R-:W-:-:S03]  /*02a0*/  FSEL R10, R10, 1, P1 ;  /* 0x3f8000000a0a7808 */ /* 0x000fc60000800000 */
[----:B------:R-:W-:-:S06]  /*02b0*/  @P0 FMUL R8, R8, 0.25 ;  /* 0x3e80000008080820 */ /* 0x000fcc0000400000 */
[----:B------:R-:W2:Y:S01]  /*02c0*/  MUFU.RCP R8, R8 ;  /* 0x0000000800087308 */ /* 0x000ea20000001000 */
[----:B------:R-:W-:-:S07]  /*02d0*/  @P1 FMUL R11, R11, 0.25 ;  /* 0x3e8000000b0b1820 */ /* 0x000fce0000400000 */
[----:B------:R-:W3:Y:S01]  /*02e0*/  MUFU.RCP R11, R11 ;  /* 0x0000000b000b7308 */ /* 0x000ee20000001000 */
[----:B-1----:R-:W-:-:S04]  /*02f0*/  IMAD.WIDE R6, R0, 0x4, R6 ;  /* 0x0000000400067825 */ /* 0x002fc800078e0206 */
[----:B--2---:R-:W-:-:S04]  /*0300*/  FMUL R9, R8, R9 ;  /* 0x0000000908097220 */ /* 0x004fc80000400000 */
[----:B------:R-:W-:Y:S01]  /*0310*/  FMUL R12, R4, R9 ;  /* 0x00000009040c7220 */ /* 0x000fe20000400000 */
[----:B---3--:R-:W-:-:S04]  /*0320*/  FMUL R10, R11, R10 ;  /* 0x0000000a0b0a7220 */ /* 0x008fc80000400000 */
[----:B------:R-:W-:-:S05]  /*0330*/  FMUL R13, R5, R10 ;  /* 0x0000000a050d7220 */ /* 0x000fca0000400000 */
[----:B------:R-:W-:Y:S01]  /*0340*/  STG.E.64 desc[UR4][R6.64], R12 ;  /* 0x0000000c06007986 */ /* 0x000fe2000c101b04 */
[----:B------:R-:W-:Y:S05]  /*0350*/  EXIT ;  /* 0x000000000000794d */ /* 0x000fea0003800000 */
.L_x_0:
[----:B------:R-:W-:-:S00]  /*0360*/  BRA `(.L_x_0) ;  /* 0xfffffffc00fc7947 */ /* 0x000fc0000383ffff */
[----:B------:R-:W-:-:S00]  /*0370*/  NOP ;  /* 0x0000000000007918 */ /* 0x000fc00000000000 */
        /* <DEDUP_REMOVED lines=8> */
.L_x_1:


//--------------------- .nv.constant0.triton_poi_fused_convolution_silu_0 --------------------------
	.section	.nv.constant0.triton_poi_fused_convolution_silu_0,"a",@progbits
	.sectionflags	@""
	.align	4
.nv.constant0.triton_poi_fused_convolution_silu_0:
	.zero		556
